//
// Generated by NVIDIA NVVM Compiler
//
// Compiler Build ID: CL-36424714
// Cuda compilation tools, release 13.0, V13.0.88
// Based on NVVM 20.0.0
//

.version 9.0
.target sm_100
.address_size 64

	// .globl	_Z23matrix_transpose_kernelPKfPfii
// _ZZ23matrix_transpose_kernelPKfPfiiE4tile has been demoted

.visible .entry _Z23matrix_transpose_kernelPKfPfii(
	.param .u64 .ptr .align 1 _Z23matrix_transpose_kernelPKfPfii_param_0,
	.param .u64 .ptr .align 1 _Z23matrix_transpose_kernelPKfPfii_param_1,
	.param .u32 _Z23matrix_transpose_kernelPKfPfii_param_2,
	.param .u32 _Z23matrix_transpose_kernelPKfPfii_param_3
)
{
	.reg .pred 	%p<7>;
	.reg .b32 	%r<29>;
	.reg .b32 	%f<3>;
	.reg .b64 	%rd<9>;
	// demoted variable
	.shared .align 4 .b8 _ZZ23matrix_transpose_kernelPKfPfiiE4tile[1024];
	ld.param.u64 	%rd1, [_Z23matrix_transpose_kernelPKfPfii_param_0];
	ld.param.u64 	%rd2, [_Z23matrix_transpose_kernelPKfPfii_param_1];
	ld.param.u32 	%r11, [_Z23matrix_transpose_kernelPKfPfii_param_2];
	ld.param.u32 	%r10, [_Z23matrix_transpose_kernelPKfPfii_param_3];
	mov.u32 	%r1, %ctaid.x;
	mov.u32 	%r12, %ntid.x;
	mov.u32 	%r2, %tid.x;
	mad.lo.s32 	%r3, %r1, %r12, %r2;
	mov.u32 	%r4, %ctaid.y;
	mov.u32 	%r13, %ntid.y;
	mov.u32 	%r5, %tid.y;
	mad.lo.s32 	%r14, %r4, %r13, %r5;
	setp.ge.s32 	%p1, %r3, %r10;
	setp.ge.s32 	%p2, %r14, %r11;
	or.pred  	%p3, %p1, %p2;
	@%p3 bra 	$L__BB0_2;
	cvta.to.global.u64 	%rd3, %rd1;
	mad.lo.s32 	%r15, %r10, %r14, %r3;
	mul.wide.s32 	%rd4, %r15, 4;
	add.s64 	%rd5, %rd3, %rd4;
	ld.global.f32 	%f1, [%rd5];
	shl.b32 	%r16, %r5, 6;
	mov.u32 	%r17, _ZZ23matrix_transpose_kernelPKfPfiiE4tile;
	add.s32 	%r18, %r17, %r16;
	shl.b32 	%r19, %r2, 2;
	add.s32 	%r20, %r18, %r19;
	st.shared.f32 	[%r20], %f1;
$L__BB0_2:
	bar.sync 	0;
	shl.b32 	%r21, %r4, 4;
	add.s32 	%r7, %r21, %r2;
	shl.b32 	%r22, %r1, 4;
	add.s32 	%r8, %r22, %r5;
	setp.ge.s32 	%p4, %r7, %r11;
	setp.ge.s32 	%p5, %r8, %r10;
	or.pred  	%p6, %p4, %p5;
	@%p6 bra 	$L__BB0_4;
	shl.b32 	%r23, %r2, 6;
	mov.u32 	%r24, _ZZ23matrix_transpose_kernelPKfPfiiE4tile;
	add.s32 	%r25, %r24, %r23;
	shl.b32 	%r26, %r5, 2;
	add.s32 	%r27, %r25, %r26;
	ld.shared.f32 	%f2, [%r27];
	mad.lo.s32 	%r28, %r11, %r8, %r7;
	cvta.to.global.u64 	%rd6, %rd2;
	mul.wide.s32 	%rd7, %r28, 4;
	add.s64 	%rd8, %rd6, %rd7;
	st.global.f32 	[%rd8], %f2;
$L__BB0_4:
	ret;

}


// ===== COMPILED SASS (sm_100) =====

	.target	sm_100

	.elftype	@"ET_EXEC"


//--------------------- .note.nv.tkinfo           --------------------------
	.section	.note.nv.tkinfo,"",@"SHT_NOTE"
	.sectionflags	@"SHF_NOTE_NV_TKINFO"
	.tkinfo
        /*0018*/ 	.word	0x00000002
        /*0030*/ 	.string	""
        /*0030*/ 	.string	"ptxas"
        /*0030*/ 	.string	"Cuda compilation tools, release 13.0, V13.0.88"
        /*0030*/ 	.string	"Build cuda_13.0.r13.0/compiler.36424714_0"
        /*0030*/ 	.string	"-arch sm_100 -m 64 "



//--------------------- .note.nv.cuinfo           --------------------------
	.section	.note.nv.cuinfo,"",@"SHT_NOTE"
	.sectionflags	@"SHF_NOTE_NV_CUINFO"
        /*0018*/ 	.short	0x0002
        /*001a*/ 	.short	0x0064
        /*001c*/ 	.short	0x0082
	.zero		2


//--------------------- .nv.info                  --------------------------
	.section	.nv.info,"",@"SHT_CUDA_INFO"
	.align	4


	//----- nvinfo : EIATTR_REGCOUNT
	.align		4
        /*0000*/ 	.byte	0x04, 0x2f
        /*0002*/ 	.short	(.L_1 - .L_0)
	.align		4
.L_0:
        /*0004*/ 	.word	index@(_Z23matrix_transpose_kernelPKfPfii)
        /*0008*/ 	.word	0x0000000c


	//----- nvinfo : EIATTR_FRAME_SIZE
	.align		4
.L_1:
        /*000c*/ 	.byte	0x04, 0x11
        /*000e*/ 	.short	(.L_3 - .L_2)
	.align		4
.L_2:
        /*0010*/ 	.word	index@(_Z23matrix_transpose_kernelPKfPfii)
        /*0014*/ 	.word	0x00000000


	//----- nvinfo : EIATTR_MIN_STACK_SIZE
	.align		4
.L_3:
        /*0018*/ 	.byte	0x04, 0x12
        /*001a*/ 	.short	(.L_5 - .L_4)
	.align		4
.L_4:
        /*001c*/ 	.word	index@(_Z23matrix_transpose_kernelPKfPfii)
        /*0020*/ 	.word	0x00000000
.L_5:


//--------------------- .nv.compat                --------------------------
	.section	.nv.compat,"",@"SHT_CUDA_COMPAT_INFO"
	.align	4
        /*0000*/ 	.byte	0x02, 0x09, 0x00, 0x00, 0x02, 0x02, 0x01, 0x00, 0x02, 0x05, 0x05, 0x00, 0x03, 0x07, 0x01, 0x01
        /*0010*/ 	.byte	0x02, 0x03, 0x00, 0x00, 0x02, 0x06, 0x01, 0x00, 0x04, 0x0b, 0x08, 0x00, 0x09, 0x00, 0x00, 0x00
        /*0020*/ 	.byte	0x00, 0x00, 0x00, 0x00


//--------------------- .nv.info._Z23matrix_transpose_kernelPKfPfii --------------------------
	.section	.nv.info._Z23matrix_transpose_kernelPKfPfii,"",@"SHT_CUDA_INFO"
	.sectionflags	@""
	.align	4


	//----- nvinfo : EIATTR_CUDA_API_VERSION
	.align		4
        /*0000*/ 	.byte	0x04, 0x37
        /*0002*/ 	.short	(.L_7 - .L_6)
.L_6:
        /*0004*/ 	.word	0x00000082


	//----- nvinfo : EIATTR_KPARAM_INFO
	.align		4
.L_7:
        /*0008*/ 	.byte	0x04, 0x17
        /*000a*/ 	.short	(.L_9 - .L_8)
.L_8:
        /*000c*/ 	.word	0x00000000
        /*0010*/ 	.short	0x0003
        /*0012*/ 	.short	0x0014
        /*0014*/ 	.byte	0x00, 0xf0, 0x11, 0x00


	//----- nvinfo : EIATTR_KPARAM_INFO
	.align		4
.L_9:
        /*0018*/ 	.byte	0x04, 0x17
        /*001a*/ 	.short	(.L_11 - .L_10)
.L_10:
        /*001c*/ 	.word	0x00000000
        /*0020*/ 	.short	0x0002
        /*0022*/ 	.short	0x0010
        /*0024*/ 	.byte	0x00, 0xf0, 0x11, 0x00


	//----- nvinfo : EIATTR_KPARAM_INFO
	.align		4
.L_11:
        /*0028*/ 	.byte	0x04, 0x17
        /*002a*/ 	.short	(.L_13 - .L_12)
.L_12:
        /*002c*/ 	.word	0x00000000
        /*0030*/ 	.short	0x0001
        /*0032*/ 	.short	0x0008
        /*0034*/ 	.byte	0x00, 0xf5, 0x21, 0x00


	//----- nvinfo : EIATTR_KPARAM_INFO
	.align		4
.L_13:
        /*0038*/ 	.byte	0x04, 0x17
        /*003a*/ 	.short	(.L_15 - .L_14)
.L_14:
        /*003c*/ 	.word	0x00000000
        /*0040*/ 	.short	0x0000
        /*0042*/ 	.short	0x0000
        /*0044*/ 	.byte	0x00, 0xf5, 0x21, 0x00


	//----- nvinfo : EIATTR_SPARSE_MMA_MASK
	.align		4
.L_15:
        /*0048*/ 	.byte	0x03, 0x50
        /*004a*/ 	.short	0x0000


	//----- nvinfo : EIATTR_MAXREG_COUNT
	.align		4
        /*004c*/ 	.byte	0x03, 0x1b
        /*004e*/ 	.short	0x00ff


	//----- nvinfo : EIATTR_NUM_BARRIERS
	.align		4
        /*0050*/ 	.byte	0x02, 0x4c
        /*0052*/ 	.byte	0x01
	.zero		1


	//----- nvinfo : EIATTR_MERCURY_ISA_VERSION
	.align		4
        /*0054*/ 	.byte	0x03, 0x5f
        /*0056*/ 	.short	0x0101


	//----- nvinfo : EIATTR_VRC_CTA_INIT_COUNT
	.align		4
        /*0058*/ 	.byte	0x02, 0x4a
	.zero		1
	.zero		1


	//----- nvinfo : EIATTR_EXIT_INSTR_OFFSETS
	.align		4
        /*005c*/ 	.byte	0x04, 0x1c
        /*005e*/ 	.short	(.L_17 - .L_16)


	//   ....[0]....
.L_16:
        /*0060*/ 	.word	0x000001c0


	//   ....[1]....
        /*0064*/ 	.word	0x00000270


	//----- nvinfo : EIATTR_CBANK_PARAM_SIZE
	.align		4
.L_17:
        /*0068*/ 	.byte	0x03, 0x19
        /*006a*/ 	.short	0x0018


	//----- nvinfo : EIATTR_PARAM_CBANK
	.align		4
        /*006c*/ 	.byte	0x04, 0x0a
        /*006e*/ 	.short	(.L_19 - .L_18)
	.align		4
.L_18:
        /*0070*/ 	.word	index@(.nv.constant0._Z23matrix_transpose_kernelPKfPfii)
        /*0074*/ 	.short	0x0380
        /*0076*/ 	.short	0x0018


	//----- nvinfo : EIATTR_SW_WAR
	.align		4
.L_19:
        /*0078*/ 	.byte	0x04, 0x36
        /*007a*/ 	.short	(.L_21 - .L_20)
.L_20:
        /*007c*/ 	.word	0x00000008
.L_21:


//--------------------- .nv.callgraph             --------------------------
	.section	.nv.callgraph,"",@"SHT_CUDA_CALLGRAPH"
	.align	4
	.sectionentsize	8
	.align		4
        /*0000*/ 	.word	0x00000000
	.align		4
        /*0004*/ 	.word	0xffffffff
	.align		4
        /*0008*/ 	.word	0x00000000
	.align		4
        /*000c*/ 	.word	0xfffffffe
	.align		4
        /*0010*/ 	.word	0x00000000
	.align		4
        /*0014*/ 	.word	0xfffffffd
	.align		4
        /*0018*/ 	.word	0x00000000
	.align		4
        /*001c*/ 	.word	0xfffffffc


//--------------------- .text._Z23matrix_transpose_kernelPKfPfii --------------------------
	.section	.text._Z23matrix_transpose_kernelPKfPfii,"ax",@progbits
	.align	128
        .global         _Z23matrix_transpose_kernelPKfPfii
        .type           _Z23matrix_transpose_kernelPKfPfii,@function
        .size           _Z23matrix_transpose_kernelPKfPfii,(.L_x_1 - _Z23matrix_transpose_kernelPKfPfii)
        .other          _Z23matrix_transpose_kernelPKfPfii,@"STO_CUDA_ENTRY STV_DEFAULT"
_Z23matrix_transpose_kernelPKfPfii:
.text._Z23matrix_transpose_kernelPKfPfii:
[----:B------:R-:W-:Y:S01]  /*0000*/  LDC R1, c[0x0][0x37c] ;  /* 0x0000df00ff017b82 */ /* 0x000fe20000000800 */
[----:B------:R-:W0:Y:S01]  /*0010*/  S2R R8, SR_TID.Y ;  /* 0x0000000000087919 */ /* 0x000e220000002200 */
[----:B------:R-:W1:Y:S01]  /*0020*/  LDCU UR4, c[0x0][0x360] ;  /* 0x00006c00ff0477ac */ /* 0x000e620008000800 */
[----:B------:R-:W0:Y:S01]  /*0030*/  S2R R9, SR_CTAID.Y ;  /* 0x0000000000097919 */ /* 0x000e220000002600 */
[----:B------:R-:W0:Y:S01]  /*0040*/  LDCU UR5, c[0x0][0x364] ;  /* 0x00006c80ff0577ac */ /* 0x000e220008000800 */
[----:B------:R-:W1:Y:S01]  /*0050*/  S2R R7, SR_CTAID.X ;  /* 0x0000000000077919 */ /* 0x000e620000002500 */
[----:B------:R-:W2:Y:S01]  /*0060*/  LDCU.64 UR8, c[0x0][0x390] ;  /* 0x00007200ff0877ac */ /* 0x000ea20008000a00 */
[----:B------:R-:W1:Y:S01]  /*0070*/  S2R R6, SR_TID.X ;  /* 0x0000000000067919 */ /* 0x000e620000002100 */
[----:B------:R-:W3:Y:S01]  /*0080*/  LDCU.64 UR6, c[0x0][0x358] ;  /* 0x00006b00ff0677ac */ /* 0x000ee20008000a00 */
[----:B0-----:R-:W-:-:S05]  /*0090*/  IMAD R5, R9, UR5, R8 ;  /* 0x0000000509057c24 */ /* 0x001fca000f8e0208 */
[----:B--2---:R-:W-:Y:S01]  /*00a0*/  ISETP.GE.AND P0, PT, R5, UR8, PT ;  /* 0x0000000805007c0c */ /* 0x004fe2000bf06270 */
[----:B-1----:R-:W-:-:S05]  /*00b0*/  IMAD R0, R7, UR4, R6 ;  /* 0x0000000407007c24 */ /* 0x002fca000f8e0206 */
[----:B------:R-:W-:-:S13]  /*00c0*/  ISETP.GE.OR P0, PT, R0, UR9, P0 ;  /* 0x0000000900007c0c */ /* 0x000fda0008706670 */
[----:B------:R-:W0:Y:S01]  /*00d0*/  @!P0 LDC.64 R2, c[0x0][0x380] ;  /* 0x0000e000ff028b82 */ /* 0x000e220000000a00 */
[----:B------:R-:W-:-:S04]  /*00e0*/  @!P0 IMAD R5, R5, UR9, R0 ;  /* 0x0000000905058c24 */ /* 0x000fc8000f8e0200 */
[----:B0-----:R-:W-:-:S06]  /*00f0*/  @!P0 IMAD.WIDE R2, R5, 0x4, R2 ;  /* 0x0000000405028825 */ /* 0x001fcc00078e0202 */
[----:B---3--:R-:W2:Y:S01]  /*0100*/  @!P0 LDG.E R2, desc[UR6][R2.64] ;  /* 0x0000000602028981 */ /* 0x008ea2000c1e1900 */
[----:B------:R-:W-:Y:S01]  /*0110*/  @!P0 MOV R0, 0x400 ;  /* 0x0000040000008802 */ /* 0x000fe20000000f00 */
[----:B------:R-:W-:Y:S01]  /*0120*/  IMAD R7, R7, 0x10, R8 ;  /* 0x0000001007077824 */ /* 0x000fe200078e0208 */
[----:B------:R-:W-:Y:S01]  /*0130*/  LEA R4, R9, R6, 0x4 ;  /* 0x0000000609047211 */ /* 0x000fe200078e20ff */
[----:B------:R-:W0:Y:S03]  /*0140*/  @!P0 S2R R5, SR_CgaCtaId ;  /* 0x0000000000058919 */ /* 0x000e260000008800 */
[----:B------:R-:W-:-:S04]  /*0150*/  ISETP.GE.AND P1, PT, R7, UR9, PT ;  /* 0x0000000907007c0c */ /* 0x000fc8000bf26270 */
[----:B------:R-:W-:Y:S02]  /*0160*/  ISETP.GE.OR P1, PT, R4, UR8, P1 ;  /* 0x0000000804007c0c */ /* 0x000fe40008f26670 */
[----:B0-----:R-:W-:-:S05]  /*0170*/  @!P0 LEA R0, R5, R0, 0x18 ;  /* 0x0000000005008211 */ /* 0x001fca00078ec0ff */
[----:B------:R-:W-:-:S05]  /*0180*/  @!P0 IMAD R0, R8, 0x40, R0 ;  /* 0x0000004008008824 */ /* 0x000fca00078e0200 */
[----:B------:R-:W-:-:S05]  /*0190*/  @!P0 LEA R5, R6, R0, 0x2 ;  /* 0x0000000006058211 */ /* 0x000fca00078e10ff */
[----:B--2---:R0:W-:Y:S01]  /*01a0*/  @!P0 STS [R5], R2 ;  /* 0x0000000205008388 */ /* 0x0041e20000000800 */
[----:B------:R-:W-:Y:S06]  /*01b0*/  BAR.SYNC.DEFER_BLOCKING 0x0 ;  /* 0x0000000000007b1d */ /* 0x000fec0000010000 */
[----:B------:R-:W-:Y:S05]  /*01c0*/  @P1 EXIT ;  /* 0x000000000000194d */ /* 0x000fea0003800000 */
[----:B------:R-:W1:Y:S01]  /*01d0*/  S2UR UR5, SR_CgaCtaId ;  /* 0x00000000000579c3 */ /* 0x000e620000008800 */
[----:B------:R-:W-:Y:S01]  /*01e0*/  UMOV UR4, 0x400 ;  /* 0x0000040000047882 */ /* 0x000fe20000000000 */
[----:B------:R-:W-:-:S06]  /*01f0*/  IMAD R7, R7, UR8, R4 ;  /* 0x0000000807077c24 */ /* 0x000fcc000f8e0204 */
[----:B0-----:R-:W0:Y:S01]  /*0200*/  LDC.64 R2, c[0x0][0x388] ;  /* 0x0000e200ff027b82 */ /* 0x001e220000000a00 */
[----:B-1----:R-:W-:-:S06]  /*0210*/  ULEA UR4, UR5, UR4, 0x18 ;  /* 0x0000000405047291 */ /* 0x002fcc000f8ec0ff */
[----:B------:R-:W-:Y:S01]  /*0220*/  LEA R0, R6, UR4, 0x6 ;  /* 0x0000000406007c11 */ /* 0x000fe2000f8e30ff */
[----:B0-----:R-:W-:-:S04]  /*0230*/  IMAD.WIDE R2, R7, 0x4, R2 ;  /* 0x0000000407027825 */ /* 0x001fc800078e0202 */
[----:B------:R-:W-:-:S05]  /*0240*/  IMAD R0, R8, 0x4, R0 ;  /* 0x0000000408007824 */ /* 0x000fca00078e0200 */
[----:B------:R-:W0:Y:S04]  /*0250*/  LDS R5, [R0] ;  /* 0x0000000000057984 */ /* 0x000e280000000800 */
[----:B0-----:R-:W-:Y:S01]  /*0260*/  STG.E desc[UR6][R2.64], R5 ;  /* 0x0000000502007986 */ /* 0x001fe2000c101906 */
[----:B------:R-:W-:Y:S05]  /*0270*/  EXIT ;  /* 0x000000000000794d */ /* 0x000fea0003800000 */
.L_x_0:
[----:B------:R-:W-:-:S00]  /*0280*/  BRA `(.L_x_0) ;  /* 0xfffffffc00fc7947 */ /* 0x000fc0000383ffff */
[----:B------:R-:W-:-:S00]  /*0290*/  NOP ;  /* 0x0000000000007918 */ /* 0x000fc00000000000 */
        /* <DEDUP_REMOVED lines=14> */
.L_x_1:


//--------------------- .nv.shared._Z23matrix_transpose_kernelPKfPfii --------------------------
	.section	.nv.shared._Z23matrix_transpose_kernelPKfPfii,"aw",@nobits
	.sectionflags	@""
	.align	4
.nv.shared._Z23matrix_transpose_kernelPKfPfii:
	.zero		2048


//--------------------- .nv.shared.reserved.0     --------------------------
	.section	.nv.shared.reserved.0,"aw",@nobits
	.weak		__nv_reservedSMEM_offset_0_alias
	.size		__nv_reservedSMEM_offset_0_alias, 0, 64
	.other		__nv_reservedSMEM_offset_0_alias,@"STO_CUDA_RESERVED_SHARED STV_DEFAULT"
__nv_reservedSMEM_offset_0_alias:
	.zero		0
	.zero		64


//--------------------- .nv.constant0._Z23matrix_transpose_kernelPKfPfii --------------------------
	.section	.nv.constant0._Z23matrix_transpose_kernelPKfPfii,"a",@progbits
	.sectionflags	@""
	.align	4
.nv.constant0._Z23matrix_transpose_kernelPKfPfii:
	.zero		920


//--------------------- SYMBOLS --------------------------

	.type		.nv.reservedSmem.offset0,@object
	.size		.nv.reservedSmem.offset0,0x4
	.type		.nv.reservedSmem.cap,@object
	.size		.nv.reservedSmem.cap,0x4
